	.headerflags	@"EF_CUDA_TEXMODE_UNIFIED EF_CUDA_64BIT_ADDRESS EF_CUDA_ACCELERATORS EF_CUDA_SM90 EF_CUDA_VIRTUAL_SM(EF_CUDA_SM90)"
	.elftype	@"ET_EXEC"


//--------------------- .nv.info                  --------------------------
	.section	.nv.info,"",@"SHT_CUDA_INFO"
	.align	4


	//----- nvinfo : EIATTR_REGCOUNT
	.align		4
        /*0000*/ 	.byte	0x04, 0x2f
        /*0002*/ 	.short	(.L_1 - .L_0)
	.align		4
.L_0:
        /*0004*/ 	.word	index@(triton_poi_fused__to_copy_add_arange_clamp_mul_sub_1)
        /*0008*/ 	.word	0x0000000c


	//----- nvinfo : EIATTR_MIN_STACK_SIZE
	.align		4
.L_1:
        /*000c*/ 	.byte	0x04, 0x12
        /*000e*/ 	.short	(.L_3 - .L_2)
	.align		4
.L_2:
        /*0010*/ 	.word	index@(triton_poi_fused__to_copy_add_arange_clamp_mul_sub_1)
        /*0014*/ 	.word	0x00000000


	//----- nvinfo : EIATTR_FRAME_SIZE
	.align		4
.L_3:
        /*0018*/ 	.byte	0x04, 0x11
        /*001a*/ 	.short	(.L_5 - .L_4)
	.align		4
.L_4:
        /*001c*/ 	.word	index@(triton_poi_fused__to_copy_add_arange_clamp_mul_sub_1)
        /*0020*/ 	.word	0x00000000


	//----- nvinfo : EIATTR_MIN_STACK_SIZE
	.align		4
.L_5:
        /*0024*/ 	.byte	0x04, 0x12
        /*0026*/ 	.short	(.L_7 - .L_6)
	.align		4
.L_6:
        /*0028*/ 	.word	index@(triton_poi_fused__to_copy_add_arange_clamp_mul_sub_1)
        /*002c*/ 	.word	0x00000000
.L_7:


//--------------------- .nv.info.triton_poi_fused__to_copy_add_arange_clamp_mul_sub_1 --------------------------
	.section	.nv.info.triton_poi_fused__to_copy_add_arange_clamp_mul_sub_1,"",@"SHT_CUDA_INFO"
	.sectionflags	@""
	.align	4


	//----- nvinfo : EIATTR_CUDA_API_VERSION
	.align		4
        /*0000*/ 	.byte	0x04, 0x37
        /*0002*/ 	.short	(.L_9 - .L_8)
.L_8:
        /*0004*/ 	.word	0x0000007c


	//----- nvinfo : EIATTR_KPARAM_INFO
	.align		4
.L_9:
        /*0008*/ 	.byte	0x04, 0x17
        /*000a*/ 	.short	(.L_11 - .L_10)
.L_10:
        /*000c*/ 	.word	0x00000000
        /*0010*/ 	.short	0x0001
        /*0012*/ 	.short	0x0008
        /*0014*/ 	.byte	0x00, 0xf0, 0x11, 0x00


	//----- nvinfo : EIATTR_KPARAM_INFO
	.align		4
.L_11:
        /*0018*/ 	.byte	0x04, 0x17
        /*001a*/ 	.short	(.L_13 - .L_12)
.L_12:
        /*001c*/ 	.word	0x00000000
        /*0020*/ 	.short	0x0000
        /*0022*/ 	.short	0x0000
        /*0024*/ 	.byte	0x00, 0xf4, 0x21, 0x00


	//----- nvinfo : EIATTR_SPARSE_MMA_MASK
	.align		4
.L_13:
        /*0028*/ 	.byte	0x03, 0x50
        /*002a*/ 	.short	0x0000


	//----- nvinfo : EIATTR_MAXREG_COUNT
	.align		4
        /*002c*/ 	.byte	0x03, 0x1b
        /*002e*/ 	.short	0x00ff


	//----- nvinfo : EIATTR_EXIT_INSTR_OFFSETS
	.align		4
        /*0030*/ 	.byte	0x04, 0x1c
        /*0032*/ 	.short	(.L_15 - .L_14)


	//   ....[0]....
.L_14:
        /*0034*/ 	.word	0x00000190


	//   ....[1]....
        /*0038*/ 	.word	0x000001c0


	//----- nvinfo : EIATTR_REQNTID
	.align		4
.L_15:
        /*003c*/ 	.byte	0x04, 0x10
        /*003e*/ 	.short	(.L_17 - .L_16)
.L_16:
        /*0040*/ 	.word	0x00000020
        /*0044*/ 	.word	0x00000001
        /*0048*/ 	.word	0x00000001


	//----- nvinfo : EIATTR_CBANK_PARAM_SIZE
	.align		4
.L_17:
        /*004c*/ 	.byte	0x03, 0x19
        /*004e*/ 	.short	0x000c


	//----- nvinfo : EIATTR_PARAM_CBANK
	.align		4
        /*0050*/ 	.byte	0x04, 0x0a
        /*0052*/ 	.short	(.L_19 - .L_18)
	.align		4
.L_18:
        /*0054*/ 	.word	index@(.nv.constant0.triton_poi_fused__to_copy_add_arange_clamp_mul_sub_1)
        /*0058*/ 	.short	0x0210
        /*005a*/ 	.short	0x000c


	//----- nvinfo : EIATTR_SW_WAR
	.align		4
.L_19:
        /*005c*/ 	.byte	0x04, 0x36
        /*005e*/ 	.short	(.L_21 - .L_20)
.L_20:
        /*0060*/ 	.word	0x00000008
.L_21:


//--------------------- .nv.callgraph             --------------------------
	.section	.nv.callgraph,"",@"SHT_CUDA_CALLGRAPH"
	.align	4
	.sectionentsize	8
	.align		4
        /*0000*/ 	.word	0x00000000
	.align		4
        /*0004*/ 	.word	0xffffffff
	.align		4
        /*0008*/ 	.word	0x00000000
	.align		4
        /*000c*/ 	.word	0xfffffffe
	.align		4
        /*0010*/ 	.word	0x00000000
	.align		4
        /*0014*/ 	.word	0xfffffffd
	.align		4
        /*0018*/ 	.word	0x00000000
	.align		4
        /*001c*/ 	.word	0xfffffffc


//--------------------- .text.triton_poi_fused__to_copy_add_arange_clamp_mul_sub_1 --------------------------
	.section	.text.triton_poi_fused__to_copy_add_arange_clamp_mul_sub_1,"ax",@progbits
	.align	128
        .global         triton_poi_fused__to_copy_add_arange_clamp_mul_sub_1
        .type           triton_poi_fused__to_copy_add_arange_clamp_mul_sub_1,@function
        .size           triton_poi_fused__to_copy_add_arange_clamp_mul_sub_1,(.L_x_1 - triton_poi_fused__to_copy_add_arange_clamp_mul_sub_1)
        .other          triton_poi_fused__to_copy_add_arange_clamp_mul_sub_1,@"STO_CUDA_ENTRY STV_DEFAULT"
triton_poi_fused__to_copy_add_arange_clamp_mul_sub_1:
.text.triton_poi_fused__to_copy_add_arange_clamp_mul_sub_1:
[----:B------:R-:W0:Y:S02]  /*0000*/  LDC R1, c[0x0][0x28] ;  /* 0x00000a00ff017b82 */ /* 0x000e240000000800 */
[----:B------:R-:W1:Y:S01]  /*0010*/  S2R R0, SR_TID.X ;  /* 0x0000000000007919 */ /* 0x000e620000002100 */
[----:B------:R-:W-:Y:S01]  /*0020*/  HFMA2.MMA R3, -RZ, RZ, 1.625, 0 ;  /* 0x3e800000ff037435 */ /* 0x000fe200000001ff */
[----:B------:R-:W2:Y:S01]  /*0030*/  S2R R5, SR_CTAID.X ;  /* 0x0000000000057919 */ /* 0x000ea20000002500 */
[----:B-1----:R-:W-:-:S05]  /*0040*/  IMAD.SHL.U32 R0, R0, 0x2, RZ ;  /* 0x0000000200007824 */ /* 0x002fca00078e00ff */
[----:B------:R-:W-:-:S05]  /*0050*/  LOP3.LUT R0, R0, 0x3e, RZ, 0xc0, !PT ;  /* 0x0000003e00007812 */ /* 0x000fca00078ec0ff */
[----:B--2---:R-:W-:-:S05]  /*0060*/  IMAD R5, R5, 0x40, R0 ;  /* 0x0000004005057824 */ /* 0x004fca00078e0200 */
[----:B------:R-:W-:Y:S02]  /*0070*/  IADD3 R0, R5, 0x1, RZ ;  /* 0x0000000105007810 */ /* 0x000fe40007ffe0ff */
[----:B------:R-:W-:Y:S02]  /*0080*/  I2FP.F32.S32 R2, R5 ;  /* 0x0000000500027245 */ /* 0x000fe40000201400 */
[----:B------:R-:W-:Y:S02]  /*0090*/  I2FP.F32.S32 R0, R0 ;  /* 0x0000000000007245 */ /* 0x000fe40000201400 */
[----:B------:R-:W-:Y:S01]  /*00a0*/  ISETP.GE.AND P0, PT, R5, 0x40, PT ;  /* 0x000000400500780c */ /* 0x000fe20003f06270 */
[----:B------:R-:W-:Y:S02]  /*00b0*/  FADD R2, R2, 0.5 ;  /* 0x3f00000002027421 */ /* 0x000fe40000000000 */
[----:B------:R-:W-:Y:S02]  /*00c0*/  FADD R0, R0, 0.5 ;  /* 0x3f00000000007421 */ /* 0x000fe40000000000 */
[----:B------:R-:W-:-:S02]  /*00d0*/  FFMA R2, R2, R3, -0.5 ;  /* 0xbf00000002027423 */ /* 0x000fc40000000003 */
[----:B------:R-:W-:-:S03]  /*00e0*/  FFMA R0, R0, R3, -0.5 ;  /* 0xbf00000000007423 */ /* 0x000fc60000000003 */
[----:B------:R-:W-:Y:S02]  /*00f0*/  FMNMX R4, RZ, R2, !PT ;  /* 0x00000002ff047209 */ /* 0x000fe40007800000 */
[----:B------:R-:W1:Y:S01]  /*0100*/  LDC.64 R2, c[0x0][0x210] ;  /* 0x00008400ff027b82 */ /* 0x000e620000000a00 */
[----:B------:R-:W-:Y:S01]  /*0110*/  FMNMX R0, RZ, R0, !PT ;  /* 0x00000000ff007209 */ /* 0x000fe20007800000 */
[----:B------:R-:W2:Y:S08]  /*0120*/  F2I.TRUNC.NTZ R6, R4 ;  /* 0x0000000400067305 */ /* 0x000eb0000020f100 */
[----:B------:R-:W3:Y:S01]  /*0130*/  F2I.TRUNC.NTZ R7, R0 ;  /* 0x0000000000077305 */ /* 0x000ee2000020f100 */
[----:B--2---:R-:W-:-:S05]  /*0140*/  I2FP.F32.S32 R9, R6 ;  /* 0x0000000600097245 */ /* 0x004fca0000201400 */
[----:B------:R-:W-:Y:S01]  /*0150*/  FADD.SAT R6, R4, -R9 ;  /* 0x8000000904067221 */ /* 0x000fe20000002000 */
[----:B-1----:R-:W-:Y:S01]  /*0160*/  IMAD.WIDE R2, R5, 0x4, R2 ;  /* 0x0000000405027825 */ /* 0x002fe200078e0202 */
[----:B---3--:R-:W-:-:S05]  /*0170*/  I2FP.F32.S32 R7, R7 ;  /* 0x0000000700077245 */ /* 0x008fca0000201400 */
[----:B------:R-:W-:Y:S01]  /*0180*/  FADD.SAT R7, R0, -R7 ;  /* 0x8000000700077221 */ /* 0x000fe20000002000 */
[----:B------:R-:W-:Y:S06]  /*0190*/  @P0 EXIT ;  /* 0x000000000000094d */ /* 0x000fec0003800000 */
[----:B------:R-:W-:Y:S02]  /*01a0*/  ULDC.64 UR4, c[0x0][0x208] ;  /* 0x0000820000047ab9 */ /* 0x000fe40000000a00 */
[----:B------:R-:W-:Y:S01]  /*01b0*/  STG.E.64 desc[UR4][R2.64], R6 ;  /* 0x0000000602007986 */ /* 0x000fe2000c101b04 */
[----:B------:R-:W-:Y:S05]  /*01c0*/  EXIT ;  /* 0x000000000000794d */ /* 0x000fea0003800000 */
.L_x_0:
[----:B------:R-:W-:-:S00]  /*01d0*/  BRA `(.L_x_0) ;  /* 0xfffffffc00fc7947 */ /* 0x000fc0000383ffff */
[----:B------:R-:W-:-:S00]  /*01e0*/  NOP ;  /* 0x0000000000007918 */ /* 0x000fc00000000000 */
        /* <DEDUP_REMOVED lines=9> */
.L_x_1:


//--------------------- .nv.constant0.triton_poi_fused__to_copy_add_arange_clamp_mul_sub_1 --------------------------
	.section	.nv.constant0.triton_poi_fused__to_copy_add_arange_clamp_mul_sub_1,"a",@progbits
	.sectionflags	@""
	.align	4
.nv.constant0.triton_poi_fused__to_copy_add_arange_clamp_mul_sub_1:
	.zero		540
